//
// Generated by NVIDIA NVVM Compiler
//
// Compiler Build ID: CL-36424714
// Cuda compilation tools, release 13.0, V13.0.88
// Based on NVVM 20.0.0
//

.version 9.0
.target sm_100
.address_size 64

	// .globl	_Z9factorialPi

.visible .entry _Z9factorialPi(
	.param .u64 .ptr .align 1 _Z9factorialPi_param_0
)
{
	.reg .pred 	%p<6>;
	.reg .b32 	%r<43>;
	.reg .b64 	%rd<5>;

	ld.param.u64 	%rd1, [_Z9factorialPi_param_0];
	mov.u32 	%r1, %tid.x;
	setp.eq.s32 	%p1, %r1, 0;
	mov.b32 	%r42, 1;
	@%p1 bra 	$L__BB0_8;
	and.b32  	%r2, %r1, 3;
	setp.lt.u32 	%p2, %r1, 4;
	mov.b32 	%r40, 1;
	mov.u32 	%r42, %r40;
	@%p2 bra 	$L__BB0_5;
	and.b32  	%r27, %r1, 1020;
	neg.s32 	%r33, %r27;
	mov.b32 	%r42, 1;
	mov.b32 	%r34, 2;
$L__BB0_3:
	add.s32 	%r28, %r34, -1;
	mul.lo.s32 	%r29, %r28, %r42;
	add.s32 	%r30, %r34, 2;
	mul.lo.s32 	%r31, %r34, %r29;
	mad.lo.s32 	%r32, %r31, %r34, %r31;
	mul.lo.s32 	%r42, %r30, %r32;
	add.s32 	%r34, %r34, 4;
	add.s32 	%r33, %r33, 4;
	setp.ne.s32 	%p3, %r33, 0;
	@%p3 bra 	$L__BB0_3;
	add.s32 	%r40, %r34, -1;
$L__BB0_5:
	setp.eq.s32 	%p4, %r2, 0;
	@%p4 bra 	$L__BB0_8;
	neg.s32 	%r39, %r2;
$L__BB0_7:
	.pragma "nounroll";
	mul.lo.s32 	%r42, %r40, %r42;
	add.s32 	%r40, %r40, 1;
	add.s32 	%r39, %r39, 1;
	setp.ne.s32 	%p5, %r39, 0;
	@%p5 bra 	$L__BB0_7;
$L__BB0_8:
	cvta.to.global.u64 	%rd2, %rd1;
	mul.wide.u32 	%rd3, %r1, 4;
	add.s64 	%rd4, %rd2, %rd3;
	st.global.u32 	[%rd4], %r42;
	ret;

}


// ===== COMPILED SASS (sm_100) =====

	.target	sm_100

	.elftype	@"ET_EXEC"


//--------------------- .note.nv.tkinfo           --------------------------
	.section	.note.nv.tkinfo,"",@"SHT_NOTE"
	.sectionflags	@"SHF_NOTE_NV_TKINFO"
	.tkinfo
        /*0018*/ 	.word	0x00000002
        /*0030*/ 	.string	""
        /*0030*/ 	.string	"ptxas"
        /*0030*/ 	.string	"Cuda compilation tools, release 13.0, V13.0.88"
        /*0030*/ 	.string	"Build cuda_13.0.r13.0/compiler.36424714_0"
        /*0030*/ 	.string	"-arch sm_100 -m 64 "



//--------------------- .note.nv.cuinfo           --------------------------
	.section	.note.nv.cuinfo,"",@"SHT_NOTE"
	.sectionflags	@"SHF_NOTE_NV_CUINFO"
        /*0018*/ 	.short	0x0002
        /*001a*/ 	.short	0x0064
        /*001c*/ 	.short	0x0082
	.zero		2


//--------------------- .nv.info                  --------------------------
	.section	.nv.info,"",@"SHT_CUDA_INFO"
	.align	4


	//----- nvinfo : EIATTR_REGCOUNT
	.align		4
        /*0000*/ 	.byte	0x04, 0x2f
        /*0002*/ 	.short	(.L_1 - .L_0)
	.align		4
.L_0:
        /*0004*/ 	.word	index@(_Z9factorialPi)
        /*0008*/ 	.word	0x0000000b


	//----- nvinfo : EIATTR_FRAME_SIZE
	.align		4
.L_1:
        /*000c*/ 	.byte	0x04, 0x11
        /*000e*/ 	.short	(.L_3 - .L_2)
	.align		4
.L_2:
        /*0010*/ 	.word	index@(_Z9factorialPi)
        /*0014*/ 	.word	0x00000000


	//----- nvinfo : EIATTR_MIN_STACK_SIZE
	.align		4
.L_3:
        /*0018*/ 	.byte	0x04, 0x12
        /*001a*/ 	.short	(.L_5 - .L_4)
	.align		4
.L_4:
        /*001c*/ 	.word	index@(_Z9factorialPi)
        /*0020*/ 	.word	0x00000000
.L_5:


//--------------------- .nv.compat                --------------------------
	.section	.nv.compat,"",@"SHT_CUDA_COMPAT_INFO"
	.align	4
        /*0000*/ 	.byte	0x02, 0x09, 0x00, 0x00, 0x02, 0x02, 0x01, 0x00, 0x02, 0x05, 0x05, 0x00, 0x03, 0x07, 0x01, 0x01
        /*0010*/ 	.byte	0x02, 0x03, 0x00, 0x00, 0x02, 0x06, 0x01, 0x00, 0x04, 0x0b, 0x08, 0x00, 0x09, 0x00, 0x00, 0x00
        /*0020*/ 	.byte	0x00, 0x00, 0x00, 0x00


//--------------------- .nv.info._Z9factorialPi   --------------------------
	.section	.nv.info._Z9factorialPi,"",@"SHT_CUDA_INFO"
	.sectionflags	@""
	.align	4


	//----- nvinfo : EIATTR_CUDA_API_VERSION
	.align		4
        /*0000*/ 	.byte	0x04, 0x37
        /*0002*/ 	.short	(.L_7 - .L_6)
.L_6:
        /*0004*/ 	.word	0x00000082


	//----- nvinfo : EIATTR_KPARAM_INFO
	.align		4
.L_7:
        /*0008*/ 	.byte	0x04, 0x17
        /*000a*/ 	.short	(.L_9 - .L_8)
.L_8:
        /*000c*/ 	.word	0x00000000
        /*0010*/ 	.short	0x0000
        /*0012*/ 	.short	0x0000
        /*0014*/ 	.byte	0x00, 0xf5, 0x21, 0x00


	//----- nvinfo : EIATTR_SPARSE_MMA_MASK
	.align		4
.L_9:
        /*0018*/ 	.byte	0x03, 0x50
        /*001a*/ 	.short	0x0000


	//----- nvinfo : EIATTR_MAXREG_COUNT
	.align		4
        /*001c*/ 	.byte	0x03, 0x1b
        /*001e*/ 	.short	0x00ff


	//----- nvinfo : EIATTR_MERCURY_ISA_VERSION
	.align		4
        /*0020*/ 	.byte	0x03, 0x5f
        /*0022*/ 	.short	0x0101


	//----- nvinfo : EIATTR_VRC_CTA_INIT_COUNT
	.align		4
        /*0024*/ 	.byte	0x02, 0x4a
	.zero		1
	.zero		1


	//----- nvinfo : EIATTR_EXIT_INSTR_OFFSETS
	.align		4
        /*0028*/ 	.byte	0x04, 0x1c
        /*002a*/ 	.short	(.L_11 - .L_10)


	//   ....[0]....
.L_10:
        /*002c*/ 	.word	0x000006a0


	//----- nvinfo : EIATTR_CRS_STACK_SIZE
	.align		4
.L_11:
        /*0030*/ 	.byte	0x04, 0x1e
        /*0032*/ 	.short	(.L_13 - .L_12)
.L_12:
        /*0034*/ 	.word	0x00000000


	//----- nvinfo : EIATTR_CBANK_PARAM_SIZE
	.align		4
.L_13:
        /*0038*/ 	.byte	0x03, 0x19
        /*003a*/ 	.short	0x0008


	//----- nvinfo : EIATTR_PARAM_CBANK
	.align		4
        /*003c*/ 	.byte	0x04, 0x0a
        /*003e*/ 	.short	(.L_15 - .L_14)
	.align		4
.L_14:
        /*0040*/ 	.word	index@(.nv.constant0._Z9factorialPi)
        /*0044*/ 	.short	0x0380
        /*0046*/ 	.short	0x0008


	//----- nvinfo : EIATTR_SW_WAR
	.align		4
.L_15:
        /*0048*/ 	.byte	0x04, 0x36
        /*004a*/ 	.short	(.L_17 - .L_16)
.L_16:
        /*004c*/ 	.word	0x00000008
.L_17:


//--------------------- .nv.callgraph             --------------------------
	.section	.nv.callgraph,"",@"SHT_CUDA_CALLGRAPH"
	.align	4
	.sectionentsize	8
	.align		4
        /*0000*/ 	.word	0x00000000
	.align		4
        /*0004*/ 	.word	0xffffffff
	.align		4
        /*0008*/ 	.word	0x00000000
	.align		4
        /*000c*/ 	.word	0xfffffffe
	.align		4
        /*0010*/ 	.word	0x00000000
	.align		4
        /*0014*/ 	.word	0xfffffffd
	.align		4
        /*0018*/ 	.word	0x00000000
	.align		4
        /*001c*/ 	.word	0xfffffffc


//--------------------- .text._Z9factorialPi      --------------------------
	.section	.text._Z9factorialPi,"ax",@progbits
	.align	128
        .global         _Z9factorialPi
        .type           _Z9factorialPi,@function
        .size           _Z9factorialPi,(.L_x_14 - _Z9factorialPi)
        .other          _Z9factorialPi,@"STO_CUDA_ENTRY STV_DEFAULT"
_Z9factorialPi:
.text._Z9factorialPi:
[----:B------:R-:W-:Y:S01]  /*0000*/  LDC R1, c[0x0][0x37c] ;  /* 0x0000df00ff017b82 */ /* 0x000fe20000000800 */
[----:B------:R-:W0:Y:S01]  /*0010*/  S2R R0, SR_TID.X ;  /* 0x0000000000007919 */ /* 0x000e220000002100 */
[----:B------:R-:W1:Y:S01]  /*0020*/  LDCU.64 UR4, c[0x0][0x358] ;  /* 0x00006b00ff0477ac */ /* 0x000e620008000a00 */
[----:B------:R-:W-:Y:S01]  /*0030*/  BSSY.RECONVERGENT B2, `(.L_x_0) ;  /* 0x0000063000027945 */ /* 0x000fe20003800200 */
[----:B------:R-:W-:Y:S01]  /*0040*/  HFMA2 R5, -RZ, RZ, 0, 5.9604644775390625e-08 ;  /* 0x00000001ff057431 */ /* 0x000fe200000001ff */
[----:B0-----:R-:W-:-:S13]  /*0050*/  ISETP.NE.AND P0, PT, R0, RZ, PT ;  /* 0x000000ff0000720c */ /* 0x001fda0003f05270 */
[----:B-1----:R-:W-:Y:S05]  /*0060*/  @!P0 BRA `(.L_x_1) ;  /* 0x00000004007c8947 */ /* 0x002fea0003800000 */
[C---:B------:R-:W-:Y:S01]  /*0070*/  ISETP.GE.U32.AND P0, PT, R0.reuse, 0x4, PT ;  /* 0x000000040000780c */ /* 0x040fe20003f06070 */
[----:B------:R-:W-:Y:S01]  /*0080*/  BSSY.RECONVERGENT B1, `(.L_x_2) ;  /* 0x0000055000017945 */ /* 0x000fe20003800200 */
[----:B------:R-:W-:Y:S01]  /*0090*/  LOP3.LUT R2, R0, 0x3, RZ, 0xc0, !PT ;  /* 0x0000000300027812 */ /* 0x000fe200078ec0ff */
[----:B------:R-:W-:Y:S01]  /*00a0*/  IMAD.MOV.U32 R5, RZ, RZ, 0x1 ;  /* 0x00000001ff057424 */ /* 0x000fe200078e00ff */
[----:B------:R-:W-:-:S09]  /*00b0*/  MOV R4, 0x1 ;  /* 0x0000000100047802 */ /* 0x000fd20000000f00 */
[----:B------:R-:W-:Y:S05]  /*00c0*/  @!P0 BRA `(.L_x_3) ;  /* 0x0000000400408947 */ /* 0x000fea0003800000 */
[----:B------:R-:W-:Y:S01]  /*00d0*/  LOP3.LUT R4, R0, 0x3fc, RZ, 0xc0, !PT ;  /* 0x000003fc00047812 */ /* 0x000fe200078ec0ff */
[----:B------:R-:W-:Y:S01]  /*00e0*/  BSSY.RECONVERGENT B0, `(.L_x_4) ;  /* 0x000004d000007945 */ /* 0x000fe20003800200 */
[----:B------:R-:W-:Y:S01]  /*00f0*/  MOV R5, 0x1 ;  /* 0x0000000100057802 */ /* 0x000fe20000000f00 */
[----:B------:R-:W-:Y:S01]  /*0100*/  IMAD.MOV.U32 R3, RZ, RZ, 0x2 ;  /* 0x00000002ff037424 */ /* 0x000fe200078e00ff */
[----:B------:R-:W-:-:S04]  /*0110*/  IADD3 R4, PT, PT, -R4, RZ, RZ ;  /* 0x000000ff04047210 */ /* 0x000fc80007ffe1ff */
[----:B------:R-:W-:-:S13]  /*0120*/  ISETP.GE.AND P0, PT, R4, RZ, PT ;  /* 0x000000ff0400720c */ /* 0x000fda0003f06270 */
[----:B------:R-:W-:Y:S05]  /*0130*/  @P0 BRA `(.L_x_5) ;  /* 0x0000000000f40947 */ /* 0x000fea0003800000 */
[----:B------:R-:W-:Y:S01]  /*0140*/  IADD3 R6, PT, PT, -R4, RZ, RZ ;  /* 0x000000ff04067210 */ /* 0x000fe20007ffe1ff */
[----:B------:R-:W-:Y:S01]  /*0150*/  BSSY.RECONVERGENT B3, `(.L_x_6) ;  /* 0x0000024000037945 */ /* 0x000fe20003800200 */
[----:B------:R-:W-:Y:S02]  /*0160*/  PLOP3.LUT P0, PT, PT, PT, PT, 0x80, 0x8 ;  /* 0x000000000008781c */ /* 0x000fe40003f0f070 */
[----:B------:R-:W-:-:S13]  /*0170*/  ISETP.GT.AND P1, PT, R6, 0xc, PT ;  /* 0x0000000c0600780c */ /* 0x000fda0003f24270 */
[----:B------:R-:W-:Y:S05]  /*0180*/  @!P1 BRA `(.L_x_7) ;  /* 0x0000000000809947 */ /* 0x000fea0003800000 */
[----:B------:R-:W-:-:S13]  /*0190*/  PLOP3.LUT P0, PT, PT, PT, PT, 0x8, 0x80 ;  /* 0x000000000080781c */ /* 0x000fda0003f0e170 */
.L_x_8:
[C---:B------:R-:W-:Y:S01]  /*01a0*/  IADD3 R6, PT, PT, R3.reuse, -0x1, RZ ;  /* 0xffffffff03067810 */ /* 0x040fe20007ffe0ff */
[----:B------:R-:W-:Y:S01]  /*01b0*/  VIADD R4, R4, 0x10 ;  /* 0x0000001004047836 */ /* 0x000fe20000000000 */
[----:B------:R-:W-:-:S03]  /*01c0*/  IADD3 R8, PT, PT, R3, 0x3, RZ ;  /* 0x0000000303087810 */ /* 0x000fc60007ffe0ff */
[----:B------:R-:W-:Y:S01]  /*01d0*/  IMAD R6, R6, R5, RZ ;  /* 0x0000000506067224 */ /* 0x000fe200078e02ff */
[----:B------:R-:W-:Y:S01]  /*01e0*/  ISETP.GE.AND P1, PT, R4, -0xc, PT ;  /* 0xfffffff40400780c */ /* 0x000fe20003f26270 */
[----:B------:R-:W-:Y:S02]  /*01f0*/  VIADD R5, R3, 0x2 ;  /* 0x0000000203057836 */ /* 0x000fe40000000000 */
[----:B------:R-:W-:-:S04]  /*0200*/  IMAD R6, R6, R3, RZ ;  /* 0x0000000306067224 */ /* 0x000fc800078e02ff */
[----:B------:R-:W-:-:S04]  /*0210*/  IMAD R6, R6, R3, R6 ;  /* 0x0000000306067224 */ /* 0x000fc800078e0206 */
[----:B------:R-:W-:Y:S01]  /*0220*/  IMAD R5, R5, R6, RZ ;  /* 0x0000000605057224 */ /* 0x000fe200078e02ff */
[----:B------:R-:W-:-:S03]  /*0230*/  IADD3 R6, PT, PT, R3, 0x4, RZ ;  /* 0x0000000403067810 */ /* 0x000fc60007ffe0ff */
[----:B------:R-:W-:Y:S01]  /*0240*/  IMAD R5, R5, R8, RZ ;  /* 0x0000000805057224 */ /* 0x000fe200078e02ff */
[----:B------:R-:W-:-:S03]  /*0250*/  IADD3 R8, PT, PT, R3, 0x7, RZ ;  /* 0x0000000703087810 */ /* 0x000fc60007ffe0ff */
[C---:B------:R-:W-:Y:S02]  /*0260*/  IMAD R7, R6.reuse, R5, RZ ;  /* 0x0000000506077224 */ /* 0x040fe400078e02ff */
[----:B------:R-:W-:Y:S02]  /*0270*/  VIADD R5, R3, 0x6 ;  /* 0x0000000603057836 */ /* 0x000fe40000000000 */
        /* <DEDUP_REMOVED lines=10> */
[----:B------:R-:W-:-:S04]  /*0320*/  IMAD R5, R5, R8, RZ ;  /* 0x0000000805057224 */ /* 0x000fc800078e02ff */
[C---:B------:R-:W-:Y:S01]  /*0330*/  IMAD R7, R6.reuse, R5, RZ ;  /* 0x0000000506077224 */ /* 0x040fe200078e02ff */
[C---:B------:R-:W-:Y:S02]  /*0340*/  IADD3 R5, PT, PT, R3.reuse, 0xe, RZ ;  /* 0x0000000e03057810 */ /* 0x040fe40007ffe0ff */
[----:B------:R-:W-:Y:S01]  /*0350*/  IADD3 R3, PT, PT, R3, 0x10, RZ ;  /* 0x0000001003037810 */ /* 0x000fe20007ffe0ff */
[----:B------:R-:W-:-:S04]  /*0360*/  IMAD R6, R6, R7, R7 ;  /* 0x0000000706067224 */ /* 0x000fc800078e0207 */
[----:B------:R-:W-:Y:S01]  /*0370*/  IMAD R5, R5, R6, RZ ;  /* 0x0000000605057224 */ /* 0x000fe200078e02ff */
[----:B------:R-:W-:Y:S06]  /*0380*/  @!P1 BRA `(.L_x_8) ;  /* 0xfffffffc00849947 */ /* 0x000fec000383ffff */
.L_x_7:
[----:B------:R-:W-:Y:S05]  /*0390*/  BSYNC.RECONVERGENT B3 ;  /* 0x0000000000037941 */ /* 0x000fea0003800200 */
.L_x_6:
[----:B------:R-:W-:Y:S01]  /*03a0*/  IMAD.MOV R6, RZ, RZ, -R4 ;  /* 0x000000ffff067224 */ /* 0x000fe200078e0a04 */
[----:B------:R-:W-:Y:S04]  /*03b0*/  BSSY.RECONVERGENT B3, `(.L_x_9) ;  /* 0x0000013000037945 */ /* 0x000fe80003800200 */
[----:B------:R-:W-:-:S13]  /*03c0*/  ISETP.GT.AND P1, PT, R6, 0x4, PT ;  /* 0x000000040600780c */ /* 0x000fda0003f24270 */
[----:B------:R-:W-:Y:S05]  /*03d0*/  @!P1 BRA `(.L_x_10) ;  /* 0x0000000000409947 */ /* 0x000fea0003800000 */
[C---:B------:R-:W-:Y:S02]  /*03e0*/  IADD3 R6, PT, PT, R3.reuse, -0x1, RZ ;  /* 0xffffffff03067810 */ /* 0x040fe40007ffe0ff */
[----:B------:R-:W-:Y:S02]  /*03f0*/  IADD3 R8, PT, PT, R3, 0x3, RZ ;  /* 0x0000000303087810 */ /* 0x000fe40007ffe0ff */
[----:B------:R-:W-:Y:S01]  /*0400*/  PLOP3.LUT P0, PT, PT, PT, PT, 0x8, 0x80 ;  /* 0x000000000080781c */ /* 0x000fe20003f0e170 */
[----:B------:R-:W-:Y:S01]  /*0410*/  IMAD R6, R5, R6, RZ ;  /* 0x0000000605067224 */ /* 0x000fe200078e02ff */
[C---:B------:R-:W-:Y:S02]  /*0420*/  IADD3 R5, PT, PT, R3.reuse, 0x2, RZ ;  /* 0x0000000203057810 */ /* 0x040fe40007ffe0ff */
[----:B------:R-:W-:Y:S01]  /*0430*/  IADD3 R4, PT, PT, R4, 0x8, RZ ;  /* 0x0000000804047810 */ /* 0x000fe20007ffe0ff */
[----:B------:R-:W-:-:S04]  /*0440*/  IMAD R6, R3, R6, RZ ;  /* 0x0000000603067224 */ /* 0x000fc800078e02ff */
[----:B------:R-:W-:-:S04]  /*0450*/  IMAD R6, R3, R6, R6 ;  /* 0x0000000603067224 */ /* 0x000fc800078e0206 */
[----:B------:R-:W-:Y:S02]  /*0460*/  IMAD R5, R5, R6, RZ ;  /* 0x0000000605057224 */ /* 0x000fe400078e02ff */
[----:B------:R-:W-:Y:S02]  /*0470*/  VIADD R6, R3, 0x4 ;  /* 0x0000000403067836 */ /* 0x000fe40000000000 */
[----:B------:R-:W-:-:S04]  /*0480*/  IMAD R5, R5, R8, RZ ;  /* 0x0000000805057224 */ /* 0x000fc800078e02ff */
[C---:B------:R-:W-:Y:S01]  /*0490*/  IMAD R7, R6.reuse, R5, RZ ;  /* 0x0000000506077224 */ /* 0x040fe200078e02ff */
[C---:B------:R-:W-:Y:S02]  /*04a0*/  IADD3 R5, PT, PT, R3.reuse, 0x6, RZ ;  /* 0x0000000603057810 */ /* 0x040fe40007ffe0ff */
[----:B------:R-:W-:Y:S01]  /*04b0*/  IADD3 R3, PT, PT, R3, 0x8, RZ ;  /* 0x0000000803037810 */ /* 0x000fe20007ffe0ff */
[----:B------:R-:W-:-:S04]  /*04c0*/  IMAD R6, R6, R7, R7 ;  /* 0x0000000706067224 */ /* 0x000fc800078e0207 */
[----:B------:R-:W-:-:S07]  /*04d0*/  IMAD R5, R5, R6, RZ ;  /* 0x0000000605057224 */ /* 0x000fce00078e02ff */
.L_x_10:
[----:B------:R-:W-:Y:S05]  /*04e0*/  BSYNC.RECONVERGENT B3 ;  /* 0x0000000000037941 */ /* 0x000fea0003800200 */
.L_x_9:
[----:B------:R-:W-:-:S13]  /*04f0*/  ISETP.NE.OR P0, PT, R4, RZ, P0 ;  /* 0x000000ff0400720c */ /* 0x000fda0000705670 */
[----:B------:R-:W-:Y:S05]  /*0500*/  @!P0 BRA `(.L_x_11) ;  /* 0x0000000000288947 */ /* 0x000fea0003800000 */
.L_x_5:
[----:B------:R-:W-:Y:S01]  /*0510*/  IADD3 R4, PT, PT, R4, 0x4, RZ ;  /* 0x0000000404047810 */ /* 0x000fe20007ffe0ff */
[----:B------:R-:W-:-:S03]  /*0520*/  VIADD R6, R3, 0xffffffff ;  /* 0xffffffff03067836 */ /* 0x000fc60000000000 */
[----:B------:R-:W-:Y:S01]  /*0530*/  ISETP.NE.AND P0, PT, R4, RZ, PT ;  /* 0x000000ff0400720c */ /* 0x000fe20003f05270 */
[----:B------:R-:W-:Y:S01]  /*0540*/  IMAD R6, R6, R5, RZ ;  /* 0x0000000506067224 */ /* 0x000fe200078e02ff */
[----:B------:R-:W-:-:S03]  /*0550*/  IADD3 R5, PT, PT, R3, 0x2, RZ ;  /* 0x0000000203057810 */ /* 0x000fc60007ffe0ff */
[----:B------:R-:W-:-:S04]  /*0560*/  IMAD R6, R6, R3, RZ ;  /* 0x0000000306067224 */ /* 0x000fc800078e02ff */
[----:B------:R-:W-:Y:S01]  /*0570*/  IMAD R6, R6, R3, R6 ;  /* 0x0000000306067224 */ /* 0x000fe200078e0206 */
[----:B------:R-:W-:-:S03]  /*0580*/  IADD3 R3, PT, PT, R3, 0x4, RZ ;  /* 0x0000000403037810 */ /* 0x000fc60007ffe0ff */
[----:B------:R-:W-:Y:S01]  /*0590*/  IMAD R5, R5, R6, RZ ;  /* 0x0000000605057224 */ /* 0x000fe200078e02ff */
[----:B------:R-:W-:Y:S06]  /*05a0*/  @P0 BRA `(.L_x_5) ;  /* 0xfffffffc00d80947 */ /* 0x000fec000383ffff */
.L_x_11:
[----:B------:R-:W-:Y:S05]  /*05b0*/  BSYNC.RECONVERGENT B0 ;  /* 0x0000000000007941 */ /* 0x000fea0003800200 */
.L_x_4:
[----:B------:R-:W-:-:S07]  /*05c0*/  VIADD R4, R3, 0xffffffff ;  /* 0xffffffff03047836 */ /* 0x000fce0000000000 */
.L_x_3:
[----:B------:R-:W-:Y:S05]  /*05d0*/  BSYNC.RECONVERGENT B1 ;  /* 0x0000000000017941 */ /* 0x000fea0003800200 */
.L_x_2:
[----:B------:R-:W-:-:S13]  /*05e0*/  ISETP.NE.AND P0, PT, R2, RZ, PT ;  /* 0x000000ff0200720c */ /* 0x000fda0003f05270 */
[----:B------:R-:W-:Y:S05]  /*05f0*/  @!P0 BRA `(.L_x_1) ;  /* 0x0000000000188947 */ /* 0x000fea0003800000 */
[----:B------:R-:W-:-:S07]  /*0600*/  IADD3 R2, PT, PT, -R2, RZ, RZ ;  /* 0x000000ff02027210 */ /* 0x000fce0007ffe1ff */
.L_x_12:
[----:B------:R-:W-:Y:S01]  /*0610*/  IADD3 R2, PT, PT, R2, 0x1, RZ ;  /* 0x0000000102027810 */ /* 0x000fe20007ffe0ff */
[C---:B------:R-:W-:Y:S01]  /*0620*/  IMAD R5, R4.reuse, R5, RZ ;  /* 0x0000000504057224 */ /* 0x040fe200078e02ff */
[----:B------:R-:W-:Y:S02]  /*0630*/  IADD3 R4, PT, PT, R4, 0x1, RZ ;  /* 0x0000000104047810 */ /* 0x000fe40007ffe0ff */
[----:B------:R-:W-:-:S13]  /*0640*/  ISETP.NE.AND P0, PT, R2, RZ, PT ;  /* 0x000000ff0200720c */ /* 0x000fda0003f05270 */
[----:B------:R-:W-:Y:S05]  /*0650*/  @P0 BRA `(.L_x_12) ;  /* 0xfffffffc00ec0947 */ /* 0x000fea000383ffff */
.L_x_1:
[----:B------:R-:W-:Y:S05]  /*0660*/  BSYNC.RECONVERGENT B2 ;  /* 0x0000000000027941 */ /* 0x000fea0003800200 */
.L_x_0:
[----:B------:R-:W0:Y:S02]  /*0670*/  LDC.64 R2, c[0x0][0x380] ;  /* 0x0000e000ff027b82 */ /* 0x000e240000000a00 */
[----:B0-----:R-:W-:-:S05]  /*0680*/  IMAD.WIDE.U32 R2, R0, 0x4, R2 ;  /* 0x0000000400027825 */ /* 0x001fca00078e0002 */
[----:B------:R-:W-:Y:S01]  /*0690*/  STG.E desc[UR4][R2.64], R5 ;  /* 0x0000000502007986 */ /* 0x000fe2000c101904 */
[----:B------:R-:W-:Y:S05]  /*06a0*/  EXIT ;  /* 0x000000000000794d */ /* 0x000fea0003800000 */
.L_x_13:
[----:B------:R-:W-:-:S00]  /*06b0*/  BRA `(.L_x_13) ;  /* 0xfffffffc00fc7947 */ /* 0x000fc0000383ffff */
[----:B------:R-:W-:-:S00]  /*06c0*/  NOP ;  /* 0x0000000000007918 */ /* 0x000fc00000000000 */
        /* <DEDUP_REMOVED lines=11> */
.L_x_14:


//--------------------- .nv.shared.reserved.0     --------------------------
	.section	.nv.shared.reserved.0,"aw",@nobits
	.weak		__nv_reservedSMEM_offset_0_alias
	.size		__nv_reservedSMEM_offset_0_alias, 0, 64
	.other		__nv_reservedSMEM_offset_0_alias,@"STO_CUDA_RESERVED_SHARED STV_DEFAULT"
__nv_reservedSMEM_offset_0_alias:
	.zero		0
	.zero		64


//--------------------- .nv.constant0._Z9factorialPi --------------------------
	.section	.nv.constant0._Z9factorialPi,"a",@progbits
	.sectionflags	@""
	.align	4
.nv.constant0._Z9factorialPi:
	.zero		904


//--------------------- SYMBOLS --------------------------

	.type		.nv.reservedSmem.offset0,@object
	.size		.nv.reservedSmem.offset0,0x4
